	.headerflags	@"EF_CUDA_TEXMODE_UNIFIED EF_CUDA_64BIT_ADDRESS EF_CUDA_ACCELERATORS EF_CUDA_SM90 EF_CUDA_VIRTUAL_SM(EF_CUDA_SM90)"
	.elftype	@"ET_EXEC"


//--------------------- .nv.info                  --------------------------
	.section	.nv.info,"",@"SHT_CUDA_INFO"
	.align	4


	//----- nvinfo : EIATTR_REGCOUNT
	.align		4
        /*0000*/ 	.byte	0x04, 0x2f
        /*0002*/ 	.short	(.L_3 - .L_2)
	.align		4
.L_2:
        /*0004*/ 	.word	index@(triton_poi_fused__native_batch_norm_legit_no_training_relu_49)
        /*0008*/ 	.word	0x00000016


	//----- nvinfo : EIATTR_MIN_STACK_SIZE
	.align		4
.L_3:
        /*000c*/ 	.byte	0x04, 0x12
        /*000e*/ 	.short	(.L_5 - .L_4)
	.align		4
.L_4:
        /*0010*/ 	.word	index@(triton_poi_fused__native_batch_norm_legit_no_training_relu_49)
        /*0014*/ 	.word	0x00000000


	//----- nvinfo : EIATTR_FRAME_SIZE
	.align		4
.L_5:
        /*0018*/ 	.byte	0x04, 0x11
        /*001a*/ 	.short	(.L_7 - .L_6)
	.align		4
.L_6:
        /*001c*/ 	.word	index@(triton_poi_fused__native_batch_norm_legit_no_training_relu_49)
        /*0020*/ 	.word	0x00000000


	//----- nvinfo : EIATTR_MIN_STACK_SIZE
	.align		4
.L_7:
        /*0024*/ 	.byte	0x04, 0x12
        /*0026*/ 	.short	(.L_9 - .L_8)
	.align		4
.L_8:
        /*0028*/ 	.word	index@(triton_poi_fused__native_batch_norm_legit_no_training_relu_49)
        /*002c*/ 	.word	0x00000000
.L_9:


//--------------------- .nv.info.triton_poi_fused__native_batch_norm_legit_no_training_relu_49 --------------------------
	.section	.nv.info.triton_poi_fused__native_batch_norm_legit_no_training_relu_49,"",@"SHT_CUDA_INFO"
	.sectionflags	@""
	.align	4


	//----- nvinfo : EIATTR_CUDA_API_VERSION
	.align		4
        /*0000*/ 	.byte	0x04, 0x37
        /*0002*/ 	.short	(.L_11 - .L_10)
.L_10:
        /*0004*/ 	.word	0x0000007c


	//----- nvinfo : EIATTR_KPARAM_INFO
	.align		4
.L_11:
        /*0008*/ 	.byte	0x04, 0x17
        /*000a*/ 	.short	(.L_13 - .L_12)
.L_12:
        /*000c*/ 	.word	0x00000000
        /*0010*/ 	.short	0x0006
        /*0012*/ 	.short	0x0030
        /*0014*/ 	.byte	0x00, 0xf0, 0x11, 0x00


	//----- nvinfo : EIATTR_KPARAM_INFO
	.align		4
.L_13:
        /*0018*/ 	.byte	0x04, 0x17
        /*001a*/ 	.short	(.L_15 - .L_14)
.L_14:
        /*001c*/ 	.word	0x00000000
        /*0020*/ 	.short	0x0005
        /*0022*/ 	.short	0x0028
        /*0024*/ 	.byte	0x00, 0xf4, 0x21, 0x00


	//----- nvinfo : EIATTR_KPARAM_INFO
	.align		4
.L_15:
        /*0028*/ 	.byte	0x04, 0x17
        /*002a*/ 	.short	(.L_17 - .L_16)
.L_16:
        /*002c*/ 	.word	0x00000000
        /*0030*/ 	.short	0x0004
        /*0032*/ 	.short	0x0020
        /*0034*/ 	.byte	0x00, 0xf4, 0x21, 0x00


	//----- nvinfo : EIATTR_KPARAM_INFO
	.align		4
.L_17:
        /*0038*/ 	.byte	0x04, 0x17
        /*003a*/ 	.short	(.L_19 - .L_18)
.L_18:
        /*003c*/ 	.word	0x00000000
        /*0040*/ 	.short	0x0003
        /*0042*/ 	.short	0x0018
        /*0044*/ 	.byte	0x00, 0xf4, 0x21, 0x00


	//----- nvinfo : EIATTR_KPARAM_INFO
	.align		4
.L_19:
        /*0048*/ 	.byte	0x04, 0x17
        /*004a*/ 	.short	(.L_21 - .L_20)
.L_20:
        /*004c*/ 	.word	0x00000000
        /*0050*/ 	.short	0x0002
        /*0052*/ 	.short	0x0010
        /*0054*/ 	.byte	0x00, 0xf4, 0x21, 0x00


	//----- nvinfo : EIATTR_KPARAM_INFO
	.align		4
.L_21:
        /*0058*/ 	.byte	0x04, 0x17
        /*005a*/ 	.short	(.L_23 - .L_22)
.L_22:
        /*005c*/ 	.word	0x00000000
        /*0060*/ 	.short	0x0001
        /*0062*/ 	.short	0x0008
        /*0064*/ 	.byte	0x00, 0xf4, 0x21, 0x00


	//----- nvinfo : EIATTR_KPARAM_INFO
	.align		4
.L_23:
        /*0068*/ 	.byte	0x04, 0x17
        /*006a*/ 	.short	(.L_25 - .L_24)
.L_24:
        /*006c*/ 	.word	0x00000000
        /*0070*/ 	.short	0x0000
        /*0072*/ 	.short	0x0000
        /*0074*/ 	.byte	0x00, 0xf4, 0x21, 0x00


	//----- nvinfo : EIATTR_SPARSE_MMA_MASK
	.align		4
.L_25:
        /*0078*/ 	.byte	0x03, 0x50
        /*007a*/ 	.short	0x0000


	//----- nvinfo : EIATTR_MAXREG_COUNT
	.align		4
        /*007c*/ 	.byte	0x03, 0x1b
        /*007e*/ 	.short	0x00ff


	//----- nvinfo : EIATTR_EXIT_INSTR_OFFSETS
	.align		4
        /*0080*/ 	.byte	0x04, 0x1c
        /*0082*/ 	.short	(.L_27 - .L_26)


	//   ....[0]....
.L_26:
        /*0084*/ 	.word	0x00000490


	//   ....[1]....
        /*0088*/ 	.word	0x000004b0


	//----- nvinfo : EIATTR_REQNTID
	.align		4
.L_27:
        /*008c*/ 	.byte	0x04, 0x10
        /*008e*/ 	.short	(.L_29 - .L_28)
.L_28:
        /*0090*/ 	.word	0x00000080
        /*0094*/ 	.word	0x00000001
        /*0098*/ 	.word	0x00000001


	//----- nvinfo : EIATTR_CBANK_PARAM_SIZE
	.align		4
.L_29:
        /*009c*/ 	.byte	0x03, 0x19
        /*009e*/ 	.short	0x0034


	//----- nvinfo : EIATTR_PARAM_CBANK
	.align		4
        /*00a0*/ 	.byte	0x04, 0x0a
        /*00a2*/ 	.short	(.L_31 - .L_30)
	.align		4
.L_30:
        /*00a4*/ 	.word	index@(.nv.constant0.triton_poi_fused__native_batch_norm_legit_no_training_relu_49)
        /*00a8*/ 	.short	0x0210
        /*00aa*/ 	.short	0x0034


	//----- nvinfo : EIATTR_SW_WAR
	.align		4
.L_31:
        /*00ac*/ 	.byte	0x04, 0x36
        /*00ae*/ 	.short	(.L_33 - .L_32)
.L_32:
        /*00b0*/ 	.word	0x00000008
.L_33:


//--------------------- .nv.callgraph             --------------------------
	.section	.nv.callgraph,"",@"SHT_CUDA_CALLGRAPH"
	.align	4
	.sectionentsize	8
	.align		4
        /*0000*/ 	.word	0x00000000
	.align		4
        /*0004*/ 	.word	0xffffffff
	.align		4
        /*0008*/ 	.word	0x00000000
	.align		4
        /*000c*/ 	.word	0xfffffffe
	.align		4
        /*0010*/ 	.word	0x00000000
	.align		4
        /*0014*/ 	.word	0xfffffffd
	.align		4
        /*0018*/ 	.word	0x00000000
	.align		4
        /*001c*/ 	.word	0xfffffffc


//--------------------- .nv.constant4             --------------------------
	.section	.nv.constant4,"a",@progbits
	.align	8
	.align		8
.nv.constant4:
        /*0000*/ 	.dword	_$_str
	.align		8
        /*0008*/ 	.dword	_$_str_$_2


//--------------------- .text.triton_poi_fused__native_batch_norm_legit_no_training_relu_49 --------------------------
	.section	.text.triton_poi_fused__native_batch_norm_legit_no_training_relu_49,"ax",@progbits
	.align	128
        .global         triton_poi_fused__native_batch_norm_legit_no_training_relu_49
        .type           triton_poi_fused__native_batch_norm_legit_no_training_relu_49,@function
        .size           triton_poi_fused__native_batch_norm_legit_no_training_relu_49,(.L_x_1 - triton_poi_fused__native_batch_norm_legit_no_training_relu_49)
        .other          triton_poi_fused__native_batch_norm_legit_no_training_relu_49,@"STO_CUDA_ENTRY STV_DEFAULT"
triton_poi_fused__native_batch_norm_legit_no_training_relu_49:
.text.triton_poi_fused__native_batch_norm_legit_no_training_relu_49:
[----:B------:R-:W0:Y:S01]  /*0000*/  LDC R1, c[0x0][0x28] ;  /* 0x00000a00ff017b82 */ /* 0x000e220000000800 */
[----:B------:R-:W1:Y:S07]  /*0010*/  S2R R0, SR_TID.X ;  /* 0x0000000000007919 */ /* 0x000e6e0000002100 */
[----:B------:R-:W2:Y:S01]  /*0020*/  LDC.64 R8, c[0x0][0x220] ;  /* 0x00008800ff087b82 */ /* 0x000ea20000000a00 */
[----:B------:R-:W-:Y:S01]  /*0030*/  ULDC.64 UR4, c[0x0][0x208] ;  /* 0x0000820000047ab9 */ /* 0x000fe20000000a00 */
[----:B------:R-:W3:Y:S06]  /*0040*/  S2R R5, SR_CTAID.X ;  /* 0x0000000000057919 */ /* 0x000eec0000002500 */
[----:B------:R-:W4:Y:S08]  /*0050*/  LDC.64 R14, c[0x0][0x218] ;  /* 0x00008600ff0e7b82 */ /* 0x000f300000000a00 */
[----:B------:R-:W5:Y:S08]  /*0060*/  LDC.64 R12, c[0x0][0x210] ;  /* 0x00008400ff0c7b82 */ /* 0x000f700000000a00 */
[----:B------:R-:W4:Y:S01]  /*0070*/  LDC.64 R16, c[0x0][0x228] ;  /* 0x00008a00ff107b82 */ /* 0x000f220000000a00 */
[----:B-1----:R-:W-:-:S07]  /*0080*/  SHF.L.U32 R0, R0, 0x1, RZ ;  /* 0x0000000100007819 */ /* 0x002fce00000006ff */
[----:B------:R-:W1:Y:S01]  /*0090*/  LDC.64 R18, c[0x0][0x230] ;  /* 0x00008c00ff127b82 */ /* 0x000e620000000a00 */
[----:B---3--:R-:W-:Y:S02]  /*00a0*/  SHF.R.S32.HI R3, RZ, 0x17, R5 ;  /* 0x00000017ff037819 */ /* 0x008fe40000011405 */
[----:B------:R-:W-:Y:S02]  /*00b0*/  LOP3.LUT R0, R0, 0xfe, RZ, 0xc0, !PT ;  /* 0x000000fe00007812 */ /* 0x000fe400078ec0ff */
[----:B------:R-:W-:Y:S02]  /*00c0*/  SGXT R3, R3, 0x1 ;  /* 0x000000010303781a */ /* 0x000fe40000000200 */
[----:B------:R-:W-:-:S04]  /*00d0*/  LEA R0, R5, R0, 0x8 ;  /* 0x0000000005007211 */ /* 0x000fc800078e40ff */
[----:B------:R-:W-:Y:S02]  /*00e0*/  LEA.HI R3, R3, R0, RZ, 0x4 ;  /* 0x0000000003037211 */ /* 0x000fe400078f20ff */
[----:B------:R-:W-:Y:S02]  /*00f0*/  ISETP.GE.AND P0, PT, R0, 0xa800, PT ;  /* 0x0000a8000000780c */ /* 0x000fe40003f06270 */
[----:B------:R-:W-:-:S05]  /*0100*/  SHF.R.S32.HI R3, RZ, 0x4, R3 ;  /* 0x00000004ff037819 */ /* 0x000fca0000011403 */
[----:B------:R-:W-:-:S05]  /*0110*/  IMAD.HI R2, R3, 0x30c30c31, RZ ;  /* 0x30c30c3103027827 */ /* 0x000fca00078e02ff */
[----:B------:R-:W-:-:S04]  /*0120*/  SHF.R.U32.HI R5, RZ, 0x1f, R2 ;  /* 0x0000001fff057819 */ /* 0x000fc80000011602 */
[----:B------:R-:W-:Y:S02]  /*0130*/  LEA.HI.SX32 R2, R2, R5, 0x19 ;  /* 0x0000000502027211 */ /* 0x000fe400078fcaff */
[----:B------:R-:W-:-:S03]  /*0140*/  CS2R R4, SRZ ;  /* 0x0000000000047805 */ /* 0x000fc6000001ff00 */
[----:B------:R-:W-:-:S04]  /*0150*/  IMAD R11, R2, -0x2a0, R3 ;  /* 0xfffffd60020b7824 */ /* 0x000fc800078e0203 */
[----:B--2---:R-:W-:-:S05]  /*0160*/  IMAD.WIDE R8, R11, 0x4, R8 ;  /* 0x000000040b087825 */ /* 0x004fca00078e0208 */
[----:B------:R-:W2:Y:S04]  /*0170*/  @!P0 LDG.E.EL R4, desc[UR4][R8.64] ;  /* 0x0000000408048981 */ /* 0x000ea8000c2e1900 */
[----:B------:R3:W2:Y:S01]  /*0180*/  @!P0 LDG.E.EL R5, desc[UR4][R8.64] ;  /* 0x0000000408058981 */ /* 0x0006a2000c2e1900 */
[----:B------:R-:W-:Y:S02]  /*0190*/  CS2R R6, SRZ ;  /* 0x0000000000067805 */ /* 0x000fe4000001ff00 */
[----:B------:R-:W-:Y:S01]  /*01a0*/  CS2R R2, SRZ ;  /* 0x0000000000027805 */ /* 0x000fe2000001ff00 */
[----:B----4-:R-:W-:-:S04]  /*01b0*/  IMAD.WIDE R14, R11, 0x4, R14 ;  /* 0x000000040b0e7825 */ /* 0x010fc800078e020e */
[----:B-----5:R-:W-:Y:S01]  /*01c0*/  IMAD.WIDE R12, R0, 0x4, R12 ;  /* 0x00000004000c7825 */ /* 0x020fe200078e020c */
[----:B------:R-:W4:Y:S01]  /*01d0*/  @!P0 LDG.E.EL R7, desc[UR4][R14.64] ;  /* 0x000000040e078981 */ /* 0x000f22000c2e1900 */
[----:B---3--:R-:W-:Y:S02]  /*01e0*/  CS2R R8, SRZ ;  /* 0x0000000000087805 */ /* 0x008fe4000001ff00 */
[C---:B0-----:R-:W-:Y:S01]  /*01f0*/  IMAD.WIDE R16, R11.reuse, 0x4, R16 ;  /* 0x000000040b107825 */ /* 0x041fe200078e0210 */
[----:B------:R0:W3:Y:S03]  /*0200*/  @!P0 LDG.E.EL R6, desc[UR4][R14.64] ;  /* 0x000000040e068981 */ /* 0x0000e6000c2e1900 */
[----:B-1----:R-:W-:Y:S01]  /*0210*/  IMAD.WIDE R18, R11, 0x4, R18 ;  /* 0x000000040b127825 */ /* 0x002fe200078e0212 */
[----:B------:R1:W4:Y:S01]  /*0220*/  @!P0 LDG.E.64 R2, desc[UR4][R12.64] ;  /* 0x000000040c028981 */ /* 0x000322000c1e1b00 */
[----:B------:R-:W-:-:S03]  /*0230*/  CS2R R10, SRZ ;  /* 0x00000000000a7805 */ /* 0x000fc6000001ff00 */
[----:B------:R-:W5:Y:S04]  /*0240*/  @!P0 LDG.E.EL R9, desc[UR4][R18.64] ;  /* 0x0000000412098981 */ /* 0x000f68000c2e1900 */
[----:B------:R-:W5:Y:S04]  /*0250*/  @!P0 LDG.E.EL R10, desc[UR4][R16.64] ;  /* 0x00000004100a8981 */ /* 0x000f68000c2e1900 */
[----:B------:R-:W3:Y:S04]  /*0260*/  @!P0 LDG.E.EL R11, desc[UR4][R16.64] ;  /* 0x00000004100b8981 */ /* 0x000ee8000c2e1900 */
[----:B------:R-:W3:Y:S01]  /*0270*/  @!P0 LDG.E.EL R8, desc[UR4][R18.64] ;  /* 0x0000000412088981 */ /* 0x000ee2000c2e1900 */
[----:B0-----:R-:W-:Y:S01]  /*0280*/  HFMA2.MMA R14, -RZ, RZ, 1.625, 0 ;  /* 0x3e800000ff0e7435 */ /* 0x001fe200000001ff */
[----:B--2---:R-:W-:Y:S01]  /*0290*/  FADD R4, R4, 9.9999997473787516356e-06 ;  /* 0x3727c5ac04047421 */ /* 0x004fe20000000000 */
[----:B------:R-:W-:-:S03]  /*02a0*/  FADD R5, R5, 9.9999997473787516356e-06 ;  /* 0x3727c5ac05057421 */ /* 0x000fc60000000000 */
[----:B-1----:R-:W0:Y:S08]  /*02b0*/  MUFU.SQRT R12, R4 ;  /* 0x00000004000c7308 */ /* 0x002e300000002000 */
[----:B------:R1:W2:Y:S01]  /*02c0*/  MUFU.SQRT R13, R5 ;  /* 0x00000005000d7308 */ /* 0x0002a20000002000 */
[C---:B0-----:R-:W-:Y:S02]  /*02d0*/  FSETP.GT.AND P1, PT, R12.reuse, 8.50705917302346158658e+37, PT ;  /* 0x7e8000000c00780b */ /* 0x041fe40003f24000 */
[----:B------:R-:W-:Y:S01]  /*02e0*/  FSETP.GEU.AND P3, PT, R12, 1.175494350822287508e-38, PT ;  /* 0x008000000c00780b */ /* 0x000fe20003f6e000 */
[----:B-1----:R-:W0:Y:S01]  /*02f0*/  LDC.64 R4, c[0x0][0x238] ;  /* 0x00008e00ff047b82 */ /* 0x002e220000000a00 */
[----:B--2---:R-:W-:-:S02]  /*0300*/  FSETP.GT.AND P2, PT, R13, 8.50705917302346158658e+37, PT ;  /* 0x7e8000000d00780b */ /* 0x004fc40003f44000 */
[----:B------:R-:W-:-:S07]  /*0310*/  FSETP.GEU.AND P4, PT, R13, 1.175494350822287508e-38, PT ;  /* 0x008000000d00780b */ /* 0x000fce0003f8e000 */
[----:B------:R-:W-:-:S04]  /*0320*/  @P1 FMUL R12, R12, 0.25 ;  /* 0x3e8000000c0c1820 */ /* 0x000fc80000400000 */
[----:B------:R-:W-:Y:S01]  /*0330*/  @!P3 FMUL R12, R12, 16777216 ;  /* 0x4b8000000c0cb820 */ /* 0x000fe20000400000 */
[----:B------:R-:W-:-:S04]  /*0340*/  @P2 FMUL R13, R13, 0.25 ;  /* 0x3e8000000d0d2820 */ /* 0x000fc80000400000 */
[----:B------:R-:W-:Y:S01]  /*0350*/  @!P4 FMUL R13, R13, 16777216 ;  /* 0x4b8000000d0dc820 */ /* 0x000fe20000400000 */
[----:B------:R-:W1:Y:S01]  /*0360*/  MUFU.RCP R12, R12 ;  /* 0x0000000c000c7308 */ /* 0x000e620000001000 */
[----:B------:R-:W-:-:S07]  /*0370*/  FSEL R15, R14, 1, P1 ;  /* 0x3f8000000e0f7808 */ /* 0x000fce0000800000 */
[----:B------:R-:W2:Y:S01]  /*0380*/  MUFU.RCP R13, R13 ;  /* 0x0000000d000d7308 */ /* 0x000ea20000001000 */
[----:B------:R-:W-:Y:S01]  /*0390*/  FSEL R14, R14, 1, P2 ;  /* 0x3f8000000e0e7808 */ /* 0x000fe20001000000 */
[----:B------:R-:W-:-:S04]  /*03a0*/  @!P3 FMUL R15, R15, 16777216 ;  /* 0x4b8000000f0fb820 */ /* 0x000fc80000400000 */
[----:B------:R-:W-:Y:S01]  /*03b0*/  @!P4 FMUL R14, R14, 16777216 ;  /* 0x4b8000000e0ec820 */ /* 0x000fe20000400000 */
[----:B----4-:R-:W-:Y:S01]  /*03c0*/  FADD R2, -R7, R2 ;  /* 0x0000000207027221 */ /* 0x010fe20000000100 */
[----:B---3--:R-:W-:Y:S01]  /*03d0*/  FADD R3, -R6, R3 ;  /* 0x0000000306037221 */ /* 0x008fe20000000100 */
[----:B-1----:R-:W-:Y:S01]  /*03e0*/  FMUL R15, R12, R15 ;  /* 0x0000000f0c0f7220 */ /* 0x002fe20000400000 */
[----:B--2---:R-:W-:-:S03]  /*03f0*/  FMUL R14, R13, R14 ;  /* 0x0000000e0d0e7220 */ /* 0x004fc60000400000 */
[----:B------:R-:W-:Y:S01]  /*0400*/  FMUL R2, R2, R15 ;  /* 0x0000000f02027220 */ /* 0x000fe20000400000 */
[----:B------:R-:W-:-:S03]  /*0410*/  FMUL R3, R3, R14 ;  /* 0x0000000e03037220 */ /* 0x000fc60000400000 */
[----:B-----5:R-:W-:Y:S01]  /*0420*/  FFMA R2, R2, R10, R9 ;  /* 0x0000000a02027223 */ /* 0x020fe20000000009 */
[----:B------:R-:W-:-:S04]  /*0430*/  FFMA R3, R3, R11, R8 ;  /* 0x0000000b03037223 */ /* 0x000fc80000000008 */
[----:B------:R-:W-:Y:S02]  /*0440*/  FSETP.GEU.AND P1, PT, R2, RZ, PT ;  /* 0x000000ff0200720b */ /* 0x000fe40003f2e000 */
[C---:B------:R-:W-:Y:S01]  /*0450*/  FSETP.GEU.AND P2, PT, R3.reuse, RZ, PT ;  /* 0x000000ff0300720b */ /* 0x040fe20003f4e000 */
[----:B0-----:R-:W-:Y:S01]  /*0460*/  IMAD.WIDE R4, R0, 0x4, R4 ;  /* 0x0000000400047825 */ /* 0x001fe200078e0204 */
[----:B------:R-:W-:Y:S02]  /*0470*/  FSEL R2, R2, RZ, P1 ;  /* 0x000000ff02027208 */ /* 0x000fe40000800000 */
[----:B------:R-:W-:Y:S01]  /*0480*/  FSEL R3, R3, RZ, P2 ;  /* 0x000000ff03037208 */ /* 0x000fe20001000000 */
[----:B------:R-:W-:Y:S08]  /*0490*/  @P0 EXIT ;  /* 0x000000000000094d */ /* 0x000ff00003800000 */
[----:B------:R-:W-:Y:S01]  /*04a0*/  STG.E.64 desc[UR4][R4.64], R2 ;  /* 0x0000000204007986 */ /* 0x000fe2000c101b04 */
[----:B------:R-:W-:Y:S05]  /*04b0*/  EXIT ;  /* 0x000000000000794d */ /* 0x000fea0003800000 */
.L_x_0:
[----:B------:R-:W-:-:S00]  /*04c0*/  BRA `(.L_x_0) ;  /* 0xfffffffc00fc7947 */ /* 0x000fc0000383ffff */
[----:B------:R-:W-:-:S00]  /*04d0*/  NOP ;  /* 0x0000000000007918 */ /* 0x000fc00000000000 */
        /* <DEDUP_REMOVED lines=10> */
.L_x_1:


//--------------------- .nv.global.init           --------------------------
	.section	.nv.global.init,"aw",@progbits
.nv.global.init:
	.type		_$_str,@object
	.size		_$_str,(_$_str_$_2 - _$_str)
_$_str:
        /*0000*/ 	.byte	0x5f, 0x5f, 0x43, 0x55, 0x44, 0x41, 0x5f, 0x46, 0x54, 0x5a, 0x00
	.type		_$_str_$_2,@object
	.size		_$_str_$_2,(.L_1 - _$_str_$_2)
_$_str_$_2:
        /*000b*/ 	.byte	0x5f, 0x5f, 0x43, 0x55, 0x44, 0x41, 0x5f, 0x50, 0x52, 0x45, 0x43, 0x5f, 0x53, 0x51, 0x52, 0x54
        /*001b*/ 	.byte	0x00
.L_1:


//--------------------- .nv.constant0.triton_poi_fused__native_batch_norm_legit_no_training_relu_49 --------------------------
	.section	.nv.constant0.triton_poi_fused__native_batch_norm_legit_no_training_relu_49,"a",@progbits
	.sectionflags	@""
	.align	4
.nv.constant0.triton_poi_fused__native_batch_norm_legit_no_training_relu_49:
	.zero		580
